//
// Generated by NVIDIA NVVM Compiler
//
// Compiler Build ID: CL-36424714
// Cuda compilation tools, release 13.0, V13.0.88
// Based on NVVM 20.0.0
//

.version 9.0
.target sm_100
.address_size 64

	// .globl	_Z12matrixAddRowPiS_S_ii

.visible .entry _Z12matrixAddRowPiS_S_ii(
	.param .u64 .ptr .align 1 _Z12matrixAddRowPiS_S_ii_param_0,
	.param .u64 .ptr .align 1 _Z12matrixAddRowPiS_S_ii_param_1,
	.param .u64 .ptr .align 1 _Z12matrixAddRowPiS_S_ii_param_2,
	.param .u32 _Z12matrixAddRowPiS_S_ii_param_3,
	.param .u32 _Z12matrixAddRowPiS_S_ii_param_4
)
{
	.reg .pred 	%p<12>;
	.reg .b32 	%r<116>;
	.reg .b64 	%rd<56>;

	ld.param.u64 	%rd22, [_Z12matrixAddRowPiS_S_ii_param_0];
	ld.param.u64 	%rd23, [_Z12matrixAddRowPiS_S_ii_param_1];
	ld.param.u64 	%rd24, [_Z12matrixAddRowPiS_S_ii_param_2];
	ld.param.u32 	%r19, [_Z12matrixAddRowPiS_S_ii_param_3];
	ld.param.u32 	%r18, [_Z12matrixAddRowPiS_S_ii_param_4];
	cvta.to.global.u64 	%rd1, %rd24;
	cvta.to.global.u64 	%rd2, %rd23;
	cvta.to.global.u64 	%rd3, %rd22;
	mov.u32 	%r1, %tid.x;
	setp.ge.s32 	%p1, %r1, %r19;
	setp.lt.s32 	%p2, %r18, 1;
	or.pred  	%p3, %p1, %p2;
	@%p3 bra 	$L__BB0_13;
	mul.lo.s32 	%r2, %r18, %r1;
	and.b32  	%r3, %r18, 15;
	setp.lt.u32 	%p4, %r18, 16;
	mov.b32 	%r113, 0;
	@%p4 bra 	$L__BB0_4;
	and.b32  	%r113, %r18, 2147483632;
	neg.s32 	%r111, %r113;
	mul.wide.u32 	%rd25, %r2, 4;
	add.s64 	%rd26, %rd25, 32;
	add.s64 	%rd52, %rd1, %rd26;
	add.s64 	%rd51, %rd2, %rd26;
	add.s64 	%rd50, %rd3, %rd26;
$L__BB0_3:
	.pragma "nounroll";
	ld.global.u32 	%r21, [%rd50+-32];
	ld.global.u32 	%r22, [%rd51+-32];
	add.s32 	%r23, %r22, %r21;
	st.global.u32 	[%rd52+-32], %r23;
	ld.global.u32 	%r24, [%rd50+-28];
	ld.global.u32 	%r25, [%rd51+-28];
	add.s32 	%r26, %r25, %r24;
	st.global.u32 	[%rd52+-28], %r26;
	ld.global.u32 	%r27, [%rd50+-24];
	ld.global.u32 	%r28, [%rd51+-24];
	add.s32 	%r29, %r28, %r27;
	st.global.u32 	[%rd52+-24], %r29;
	ld.global.u32 	%r30, [%rd50+-20];
	ld.global.u32 	%r31, [%rd51+-20];
	add.s32 	%r32, %r31, %r30;
	st.global.u32 	[%rd52+-20], %r32;
	ld.global.u32 	%r33, [%rd50+-16];
	ld.global.u32 	%r34, [%rd51+-16];
	add.s32 	%r35, %r34, %r33;
	st.global.u32 	[%rd52+-16], %r35;
	ld.global.u32 	%r36, [%rd50+-12];
	ld.global.u32 	%r37, [%rd51+-12];
	add.s32 	%r38, %r37, %r36;
	st.global.u32 	[%rd52+-12], %r38;
	ld.global.u32 	%r39, [%rd50+-8];
	ld.global.u32 	%r40, [%rd51+-8];
	add.s32 	%r41, %r40, %r39;
	st.global.u32 	[%rd52+-8], %r41;
	ld.global.u32 	%r42, [%rd50+-4];
	ld.global.u32 	%r43, [%rd51+-4];
	add.s32 	%r44, %r43, %r42;
	st.global.u32 	[%rd52+-4], %r44;
	ld.global.u32 	%r45, [%rd50];
	ld.global.u32 	%r46, [%rd51];
	add.s32 	%r47, %r46, %r45;
	st.global.u32 	[%rd52], %r47;
	ld.global.u32 	%r48, [%rd50+4];
	ld.global.u32 	%r49, [%rd51+4];
	add.s32 	%r50, %r49, %r48;
	st.global.u32 	[%rd52+4], %r50;
	ld.global.u32 	%r51, [%rd50+8];
	ld.global.u32 	%r52, [%rd51+8];
	add.s32 	%r53, %r52, %r51;
	st.global.u32 	[%rd52+8], %r53;
	ld.global.u32 	%r54, [%rd50+12];
	ld.global.u32 	%r55, [%rd51+12];
	add.s32 	%r56, %r55, %r54;
	st.global.u32 	[%rd52+12], %r56;
	ld.global.u32 	%r57, [%rd50+16];
	ld.global.u32 	%r58, [%rd51+16];
	add.s32 	%r59, %r58, %r57;
	st.global.u32 	[%rd52+16], %r59;
	ld.global.u32 	%r60, [%rd50+20];
	ld.global.u32 	%r61, [%rd51+20];
	add.s32 	%r62, %r61, %r60;
	st.global.u32 	[%rd52+20], %r62;
	ld.global.u32 	%r63, [%rd50+24];
	ld.global.u32 	%r64, [%rd51+24];
	add.s32 	%r65, %r64, %r63;
	st.global.u32 	[%rd52+24], %r65;
	ld.global.u32 	%r66, [%rd50+28];
	ld.global.u32 	%r67, [%rd51+28];
	add.s32 	%r68, %r67, %r66;
	st.global.u32 	[%rd52+28], %r68;
	add.s32 	%r111, %r111, 16;
	add.s64 	%rd52, %rd52, 64;
	add.s64 	%rd51, %rd51, 64;
	add.s64 	%rd50, %rd50, 64;
	setp.ne.s32 	%p5, %r111, 0;
	@%p5 bra 	$L__BB0_3;
$L__BB0_4:
	setp.eq.s32 	%p6, %r3, 0;
	@%p6 bra 	$L__BB0_13;
	and.b32  	%r9, %r18, 7;
	setp.lt.u32 	%p7, %r3, 8;
	@%p7 bra 	$L__BB0_7;
	add.s32 	%r69, %r113, %r2;
	mul.wide.u32 	%rd27, %r69, 4;
	add.s64 	%rd28, %rd3, %rd27;
	ld.global.u32 	%r70, [%rd28];
	add.s64 	%rd29, %rd2, %rd27;
	ld.global.u32 	%r71, [%rd29];
	add.s32 	%r72, %r71, %r70;
	add.s64 	%rd30, %rd1, %rd27;
	st.global.u32 	[%rd30], %r72;
	cvt.u64.u32 	%rd31, %r2;
	cvt.u64.u32 	%rd32, %r113;
	add.s64 	%rd33, %rd32, %rd31;
	shl.b64 	%rd34, %rd33, 2;
	add.s64 	%rd35, %rd3, %rd34;
	ld.global.u32 	%r73, [%rd35+4];
	add.s64 	%rd36, %rd2, %rd34;
	ld.global.u32 	%r74, [%rd36+4];
	add.s32 	%r75, %r74, %r73;
	add.s64 	%rd37, %rd1, %rd34;
	st.global.u32 	[%rd37+4], %r75;
	ld.global.u32 	%r76, [%rd35+8];
	ld.global.u32 	%r77, [%rd36+8];
	add.s32 	%r78, %r77, %r76;
	st.global.u32 	[%rd37+8], %r78;
	ld.global.u32 	%r79, [%rd35+12];
	ld.global.u32 	%r80, [%rd36+12];
	add.s32 	%r81, %r80, %r79;
	st.global.u32 	[%rd37+12], %r81;
	ld.global.u32 	%r82, [%rd35+16];
	ld.global.u32 	%r83, [%rd36+16];
	add.s32 	%r84, %r83, %r82;
	st.global.u32 	[%rd37+16], %r84;
	ld.global.u32 	%r85, [%rd35+20];
	ld.global.u32 	%r86, [%rd36+20];
	add.s32 	%r87, %r86, %r85;
	st.global.u32 	[%rd37+20], %r87;
	ld.global.u32 	%r88, [%rd35+24];
	ld.global.u32 	%r89, [%rd36+24];
	add.s32 	%r90, %r89, %r88;
	st.global.u32 	[%rd37+24], %r90;
	ld.global.u32 	%r91, [%rd35+28];
	ld.global.u32 	%r92, [%rd36+28];
	add.s32 	%r93, %r92, %r91;
	st.global.u32 	[%rd37+28], %r93;
	add.s32 	%r113, %r113, 8;
$L__BB0_7:
	setp.eq.s32 	%p8, %r9, 0;
	@%p8 bra 	$L__BB0_13;
	and.b32  	%r12, %r18, 3;
	setp.lt.u32 	%p9, %r9, 4;
	@%p9 bra 	$L__BB0_10;
	add.s32 	%r94, %r113, %r2;
	mul.wide.u32 	%rd38, %r94, 4;
	add.s64 	%rd39, %rd3, %rd38;
	ld.global.u32 	%r95, [%rd39];
	add.s64 	%rd40, %rd2, %rd38;
	ld.global.u32 	%r96, [%rd40];
	add.s32 	%r97, %r96, %r95;
	add.s64 	%rd41, %rd1, %rd38;
	st.global.u32 	[%rd41], %r97;
	cvt.u64.u32 	%rd42, %r2;
	cvt.u64.u32 	%rd43, %r113;
	add.s64 	%rd44, %rd43, %rd42;
	shl.b64 	%rd45, %rd44, 2;
	add.s64 	%rd46, %rd3, %rd45;
	ld.global.u32 	%r98, [%rd46+4];
	add.s64 	%rd47, %rd2, %rd45;
	ld.global.u32 	%r99, [%rd47+4];
	add.s32 	%r100, %r99, %r98;
	add.s64 	%rd48, %rd1, %rd45;
	st.global.u32 	[%rd48+4], %r100;
	ld.global.u32 	%r101, [%rd46+8];
	ld.global.u32 	%r102, [%rd47+8];
	add.s32 	%r103, %r102, %r101;
	st.global.u32 	[%rd48+8], %r103;
	ld.global.u32 	%r104, [%rd46+12];
	ld.global.u32 	%r105, [%rd47+12];
	add.s32 	%r106, %r105, %r104;
	st.global.u32 	[%rd48+12], %r106;
	add.s32 	%r113, %r113, 4;
$L__BB0_10:
	setp.eq.s32 	%p10, %r12, 0;
	@%p10 bra 	$L__BB0_13;
	add.s32 	%r107, %r113, %r2;
	mul.wide.u32 	%rd49, %r107, 4;
	add.s64 	%rd55, %rd1, %rd49;
	add.s64 	%rd54, %rd2, %rd49;
	add.s64 	%rd53, %rd3, %rd49;
	neg.s32 	%r115, %r12;
$L__BB0_12:
	.pragma "nounroll";
	ld.global.u32 	%r108, [%rd53];
	ld.global.u32 	%r109, [%rd54];
	add.s32 	%r110, %r109, %r108;
	st.global.u32 	[%rd55], %r110;
	add.s64 	%rd55, %rd55, 4;
	add.s64 	%rd54, %rd54, 4;
	add.s64 	%rd53, %rd53, 4;
	add.s32 	%r115, %r115, 1;
	setp.ne.s32 	%p11, %r115, 0;
	@%p11 bra 	$L__BB0_12;
$L__BB0_13:
	ret;

}


// ===== COMPILED SASS (sm_100) =====

	.target	sm_100

	.elftype	@"ET_EXEC"


//--------------------- .note.nv.tkinfo           --------------------------
	.section	.note.nv.tkinfo,"",@"SHT_NOTE"
	.sectionflags	@"SHF_NOTE_NV_TKINFO"
	.tkinfo
        /*0018*/ 	.word	0x00000002
        /*0030*/ 	.string	""
        /*0030*/ 	.string	"ptxas"
        /*0030*/ 	.string	"Cuda compilation tools, release 13.0, V13.0.88"
        /*0030*/ 	.string	"Build cuda_13.0.r13.0/compiler.36424714_0"
        /*0030*/ 	.string	"-arch sm_100 -m 64 "



//--------------------- .note.nv.cuinfo           --------------------------
	.section	.note.nv.cuinfo,"",@"SHT_NOTE"
	.sectionflags	@"SHF_NOTE_NV_CUINFO"
        /*0018*/ 	.short	0x0002
        /*001a*/ 	.short	0x0064
        /*001c*/ 	.short	0x0082
	.zero		2


//--------------------- .nv.info                  --------------------------
	.section	.nv.info,"",@"SHT_CUDA_INFO"
	.align	4


	//----- nvinfo : EIATTR_REGCOUNT
	.align		4
        /*0000*/ 	.byte	0x04, 0x2f
        /*0002*/ 	.short	(.L_1 - .L_0)
	.align		4
.L_0:
        /*0004*/ 	.word	index@(_Z12matrixAddRowPiS_S_ii)
        /*0008*/ 	.word	0x00000016


	//----- nvinfo : EIATTR_FRAME_SIZE
	.align		4
.L_1:
        /*000c*/ 	.byte	0x04, 0x11
        /*000e*/ 	.short	(.L_3 - .L_2)
	.align		4
.L_2:
        /*0010*/ 	.word	index@(_Z12matrixAddRowPiS_S_ii)
        /*0014*/ 	.word	0x00000000


	//----- nvinfo : EIATTR_MIN_STACK_SIZE
	.align		4
.L_3:
        /*0018*/ 	.byte	0x04, 0x12
        /*001a*/ 	.short	(.L_5 - .L_4)
	.align		4
.L_4:
        /*001c*/ 	.word	index@(_Z12matrixAddRowPiS_S_ii)
        /*0020*/ 	.word	0x00000000
.L_5:


//--------------------- .nv.compat                --------------------------
	.section	.nv.compat,"",@"SHT_CUDA_COMPAT_INFO"
	.align	4
        /*0000*/ 	.byte	0x02, 0x09, 0x00, 0x00, 0x02, 0x02, 0x01, 0x00, 0x02, 0x05, 0x05, 0x00, 0x03, 0x07, 0x01, 0x01
        /*0010*/ 	.byte	0x02, 0x03, 0x00, 0x00, 0x02, 0x06, 0x01, 0x00, 0x04, 0x0b, 0x08, 0x00, 0x09, 0x00, 0x00, 0x00
        /*0020*/ 	.byte	0x00, 0x00, 0x00, 0x00


//--------------------- .nv.info._Z12matrixAddRowPiS_S_ii --------------------------
	.section	.nv.info._Z12matrixAddRowPiS_S_ii,"",@"SHT_CUDA_INFO"
	.sectionflags	@""
	.align	4


	//----- nvinfo : EIATTR_CUDA_API_VERSION
	.align		4
        /*0000*/ 	.byte	0x04, 0x37
        /*0002*/ 	.short	(.L_7 - .L_6)
.L_6:
        /*0004*/ 	.word	0x00000082


	//----- nvinfo : EIATTR_KPARAM_INFO
	.align		4
.L_7:
        /*0008*/ 	.byte	0x04, 0x17
        /*000a*/ 	.short	(.L_9 - .L_8)
.L_8:
        /*000c*/ 	.word	0x00000000
        /*0010*/ 	.short	0x0004
        /*0012*/ 	.short	0x001c
        /*0014*/ 	.byte	0x00, 0xf0, 0x11, 0x00


	//----- nvinfo : EIATTR_KPARAM_INFO
	.align		4
.L_9:
        /*0018*/ 	.byte	0x04, 0x17
        /*001a*/ 	.short	(.L_11 - .L_10)
.L_10:
        /*001c*/ 	.word	0x00000000
        /*0020*/ 	.short	0x0003
        /*0022*/ 	.short	0x0018
        /*0024*/ 	.byte	0x00, 0xf0, 0x11, 0x00


	//----- nvinfo : EIATTR_KPARAM_INFO
	.align		4
.L_11:
        /*0028*/ 	.byte	0x04, 0x17
        /*002a*/ 	.short	(.L_13 - .L_12)
.L_12:
        /*002c*/ 	.word	0x00000000
        /*0030*/ 	.short	0x0002
        /*0032*/ 	.short	0x0010
        /*0034*/ 	.byte	0x00, 0xf5, 0x21, 0x00


	//----- nvinfo : EIATTR_KPARAM_INFO
	.align		4
.L_13:
        /*0038*/ 	.byte	0x04, 0x17
        /*003a*/ 	.short	(.L_15 - .L_14)
.L_14:
        /*003c*/ 	.word	0x00000000
        /*0040*/ 	.short	0x0001
        /*0042*/ 	.short	0x0008
        /*0044*/ 	.byte	0x00, 0xf5, 0x21, 0x00


	//----- nvinfo : EIATTR_KPARAM_INFO
	.align		4
.L_15:
        /*0048*/ 	.byte	0x04, 0x17
        /*004a*/ 	.short	(.L_17 - .L_16)
.L_16:
        /*004c*/ 	.word	0x00000000
        /*0050*/ 	.short	0x0000
        /*0052*/ 	.short	0x0000
        /*0054*/ 	.byte	0x00, 0xf5, 0x21, 0x00


	//----- nvinfo : EIATTR_SPARSE_MMA_MASK
	.align		4
.L_17:
        /*0058*/ 	.byte	0x03, 0x50
        /*005a*/ 	.short	0x0000


	//----- nvinfo : EIATTR_MAXREG_COUNT
	.align		4
        /*005c*/ 	.byte	0x03, 0x1b
        /*005e*/ 	.short	0x00ff


	//----- nvinfo : EIATTR_MERCURY_ISA_VERSION
	.align		4
        /*0060*/ 	.byte	0x03, 0x5f
        /*0062*/ 	.short	0x0101


	//----- nvinfo : EIATTR_VRC_CTA_INIT_COUNT
	.align		4
        /*0064*/ 	.byte	0x02, 0x4a
	.zero		1
	.zero		1


	//----- nvinfo : EIATTR_EXIT_INSTR_OFFSETS
	.align		4
        /*0068*/ 	.byte	0x04, 0x1c
        /*006a*/ 	.short	(.L_19 - .L_18)


	//   ....[0]....
.L_18:
        /*006c*/ 	.word	0x00000050


	//   ....[1]....
        /*0070*/ 	.word	0x00000670


	//   ....[2]....
        /*0074*/ 	.word	0x00000a00


	//   ....[3]....
        /*0078*/ 	.word	0x00000c90


	//   ....[4]....
        /*007c*/ 	.word	0x00000e80


	//----- nvinfo : EIATTR_CBANK_PARAM_SIZE
	.align		4
.L_19:
        /*0080*/ 	.byte	0x03, 0x19
        /*0082*/ 	.short	0x0020


	//----- nvinfo : EIATTR_PARAM_CBANK
	.align		4
        /*0084*/ 	.byte	0x04, 0x0a
        /*0086*/ 	.short	(.L_21 - .L_20)
	.align		4
.L_20:
        /*0088*/ 	.word	index@(.nv.constant0._Z12matrixAddRowPiS_S_ii)
        /*008c*/ 	.short	0x0380
        /*008e*/ 	.short	0x0020


	//----- nvinfo : EIATTR_SW_WAR
	.align		4
.L_21:
        /*0090*/ 	.byte	0x04, 0x36
        /*0092*/ 	.short	(.L_23 - .L_22)
.L_22:
        /*0094*/ 	.word	0x00000008
.L_23:


//--------------------- .nv.callgraph             --------------------------
	.section	.nv.callgraph,"",@"SHT_CUDA_CALLGRAPH"
	.align	4
	.sectionentsize	8
	.align		4
        /*0000*/ 	.word	0x00000000
	.align		4
        /*0004*/ 	.word	0xffffffff
	.align		4
        /*0008*/ 	.word	0x00000000
	.align		4
        /*000c*/ 	.word	0xfffffffe
	.align		4
        /*0010*/ 	.word	0x00000000
	.align		4
        /*0014*/ 	.word	0xfffffffd
	.align		4
        /*0018*/ 	.word	0x00000000
	.align		4
        /*001c*/ 	.word	0xfffffffc


//--------------------- .text._Z12matrixAddRowPiS_S_ii --------------------------
	.section	.text._Z12matrixAddRowPiS_S_ii,"ax",@progbits
	.align	128
        .global         _Z12matrixAddRowPiS_S_ii
        .type           _Z12matrixAddRowPiS_S_ii,@function
        .size           _Z12matrixAddRowPiS_S_ii,(.L_x_6 - _Z12matrixAddRowPiS_S_ii)
        .other          _Z12matrixAddRowPiS_S_ii,@"STO_CUDA_ENTRY STV_DEFAULT"
_Z12matrixAddRowPiS_S_ii:
.text._Z12matrixAddRowPiS_S_ii:
[----:B------:R-:W-:Y:S01]  /*0000*/  LDC R1, c[0x0][0x37c] ;  /* 0x0000df00ff017b82 */ /* 0x000fe20000000800 */
[----:B------:R-:W0:Y:S07]  /*0010*/  S2R R0, SR_TID.X ;  /* 0x0000000000007919 */ /* 0x000e2e0000002100 */
[----:B------:R-:W1:Y:S02]  /*0020*/  LDC.64 R4, c[0x0][0x398] ;  /* 0x0000e600ff047b82 */ /* 0x000e640000000a00 */
[----:B-1----:R-:W-:-:S04]  /*0030*/  ISETP.GE.AND P0, PT, R5, 0x1, PT ;  /* 0x000000010500780c */ /* 0x002fc80003f06270 */
[----:B0-----:R-:W-:-:S13]  /*0040*/  ISETP.GE.OR P0, PT, R0, R4, !P0 ;  /* 0x000000040000720c */ /* 0x001fda0004706670 */
[----:B------:R-:W-:Y:S05]  /*0050*/  @P0 EXIT ;  /* 0x000000000000094d */ /* 0x000fea0003800000 */
[C---:B------:R-:W-:Y:S01]  /*0060*/  ISETP.GE.U32.AND P1, PT, R5.reuse, 0x10, PT ;  /* 0x000000100500780c */ /* 0x040fe20003f26070 */
[----:B------:R-:W0:Y:S01]  /*0070*/  LDCU.64 UR4, c[0x0][0x358] ;  /* 0x00006b00ff0477ac */ /* 0x000e220008000a00 */
[----:B------:R-:W-:Y:S01]  /*0080*/  LOP3.LUT R12, R5, 0xf, RZ, 0xc0, !PT ;  /* 0x0000000f050c7812 */ /* 0x000fe200078ec0ff */
[----:B------:R-:W-:Y:S02]  /*0090*/  IMAD R0, R0, R5, RZ ;  /* 0x0000000500007224 */ /* 0x000fe400078e02ff */
[----:B------:R-:W-:Y:S01]  /*00a0*/  IMAD.MOV.U32 R3, RZ, RZ, RZ ;  /* 0x000000ffff037224 */ /* 0x000fe200078e00ff */
[----:B------:R-:W-:-:S07]  /*00b0*/  ISETP.NE.AND P0, PT, R12, RZ, PT ;  /* 0x000000ff0c00720c */ /* 0x000fce0003f05270 */
[----:B------:R-:W-:Y:S06]  /*00c0*/  @!P1 BRA `(.L_x_0) ;  /* 0x0000000400689947 */ /* 0x000fec0003800000 */
[----:B------:R-:W1:Y:S01]  /*00d0*/  LDCU.128 UR8, c[0x0][0x380] ;  /* 0x00007000ff0877ac */ /* 0x000e620008000c00 */
[----:B------:R-:W-:Y:S01]  /*00e0*/  IMAD.MOV.U32 R6, RZ, RZ, 0x20 ;  /* 0x00000020ff067424 */ /* 0x000fe200078e00ff */
[----:B------:R-:W-:Y:S01]  /*00f0*/  LOP3.LUT R3, R5, 0x7ffffff0, RZ, 0xc0, !PT ;  /* 0x7ffffff005037812 */ /* 0x000fe200078ec0ff */
[----:B------:R-:W-:Y:S01]  /*0100*/  IMAD.MOV.U32 R7, RZ, RZ, 0x0 ;  /* 0x00000000ff077424 */ /* 0x000fe200078e00ff */
[----:B------:R-:W2:Y:S02]  /*0110*/  LDCU.64 UR6, c[0x0][0x390] ;  /* 0x00007200ff0677ac */ /* 0x000ea40008000a00 */
[----:B------:R-:W-:Y:S01]  /*0120*/  IADD3 R2, PT, PT, -R3, RZ, RZ ;  /* 0x000000ff03027210 */ /* 0x000fe20007ffe1ff */
[----:B------:R-:W-:-:S03]  /*0130*/  IMAD.WIDE.U32 R6, R0, 0x4, R6 ;  /* 0x0000000400067825 */ /* 0x000fc600078e0006 */
[C---:B-1----:R-:W-:Y:S02]  /*0140*/  IADD3 R4, P2, PT, R6.reuse, UR10, RZ ;  /* 0x0000000a06047c10 */ /* 0x042fe4000ff5e0ff */
[C---:B------:R-:W-:Y:S02]  /*0150*/  IADD3 R8, P3, PT, R6.reuse, UR8, RZ ;  /* 0x0000000806087c10 */ /* 0x040fe4000ff7e0ff */
[----:B--2---:R-:W-:Y:S02]  /*0160*/  IADD3 R14, P1, PT, R6, UR6, RZ ;  /* 0x00000006060e7c10 */ /* 0x004fe4000ff3e0ff */
[C---:B------:R-:W-:Y:S02]  /*0170*/  IADD3.X R13, PT, PT, R7.reuse, UR11, RZ, P2, !PT ;  /* 0x0000000b070d7c10 */ /* 0x040fe400097fe4ff */
[C---:B------:R-:W-:Y:S02]  /*0180*/  IADD3.X R15, PT, PT, R7.reuse, UR7, RZ, P1, !PT ;  /* 0x00000007070f7c10 */ /* 0x040fe40008ffe4ff */
[----:B------:R-:W-:-:S07]  /*0190*/  IADD3.X R9, PT, PT, R7, UR9, RZ, P3, !PT ;  /* 0x0000000907097c10 */ /* 0x000fce0009ffe4ff */
.L_x_1:
[----:B------:R-:W-:Y:S02]  /*01a0*/  IMAD.MOV.U32 R6, RZ, RZ, R4 ;  /* 0x000000ffff067224 */ /* 0x000fe400078e0004 */
[----:B------:R-:W-:Y:S01]  /*01b0*/  IMAD.MOV.U32 R7, RZ, RZ, R13 ;  /* 0x000000ffff077224 */ /* 0x000fe200078e000d */
[----:B0-----:R-:W2:Y:S04]  /*01c0*/  LDG.E R4, desc[UR4][R8.64+-0x20] ;  /* 0xffffe00408047981 */ /* 0x001ea8000c1e1900 */
[----:B-1----:R-:W2:Y:S01]  /*01d0*/  LDG.E R11, desc[UR4][R6.64+-0x20] ;  /* 0xffffe004060b7981 */ /* 0x002ea2000c1e1900 */
[----:B------:R-:W-:Y:S01]  /*01e0*/  MOV R10, R14 ;  /* 0x0000000e000a7202 */ /* 0x000fe20000000f00 */
[----:B--2---:R-:W-:Y:S02]  /*01f0*/  IMAD.IADD R13, R4, 0x1, R11 ;  /* 0x00000001040d7824 */ /* 0x004fe400078e020b */
[----:B------:R-:W-:-:S05]  /*0200*/  IMAD.MOV.U32 R11, RZ, RZ, R15 ;  /* 0x000000ffff0b7224 */ /* 0x000fca00078e000f */
[----:B------:R0:W-:Y:S04]  /*0210*/  STG.E desc[UR4][R10.64+-0x20], R13 ;  /* 0xffffe00d0a007986 */ /* 0x0001e8000c101904 */
[----:B------:R-:W2:Y:S04]  /*0220*/  LDG.E R4, desc[UR4][R8.64+-0x1c] ;  /* 0xffffe40408047981 */ /* 0x000ea8000c1e1900 */
[----:B------:R-:W2:Y:S02]  /*0230*/  LDG.E R15, desc[UR4][R6.64+-0x1c] ;  /* 0xffffe404060f7981 */ /* 0x000ea4000c1e1900 */
[----:B--2---:R-:W-:-:S05]  /*0240*/  IMAD.IADD R15, R4, 0x1, R15 ;  /* 0x00000001040f7824 */ /* 0x004fca00078e020f */
[----:B------:R1:W-:Y:S04]  /*0250*/  STG.E desc[UR4][R10.64+-0x1c], R15 ;  /* 0xffffe40f0a007986 */ /* 0x0003e8000c101904 */
[----:B------:R-:W2:Y:S04]  /*0260*/  LDG.E R4, desc[UR4][R8.64+-0x18] ;  /* 0xffffe80408047981 */ /* 0x000ea8000c1e1900 */
[----:B------:R-:W2:Y:S02]  /*0270*/  LDG.E R17, desc[UR4][R6.64+-0x18] ;  /* 0xffffe80406117981 */ /* 0x000ea4000c1e1900 */
[----:B--2---:R-:W-:-:S05]  /*0280*/  IMAD.IADD R17, R4, 0x1, R17 ;  /* 0x0000000104117824 */ /* 0x004fca00078e0211 */
[----:B------:R2:W-:Y:S04]  /*0290*/  STG.E desc[UR4][R10.64+-0x18], R17 ;  /* 0xffffe8110a007986 */ /* 0x0005e8000c101904 */
[----:B------:R-:W3:Y:S04]  /*02a0*/  LDG.E R4, desc[UR4][R8.64+-0x14] ;  /* 0xffffec0408047981 */ /* 0x000ee8000c1e1900 */
[----:B------:R-:W3:Y:S02]  /*02b0*/  LDG.E R19, desc[UR4][R6.64+-0x14] ;  /* 0xffffec0406137981 */ /* 0x000ee4000c1e1900 */
[----:B---3--:R-:W-:-:S05]  /*02c0*/  IADD3 R19, PT, PT, R4, R19, RZ ;  /* 0x0000001304137210 */ /* 0x008fca0007ffe0ff */
[----:B------:R3:W-:Y:S04]  /*02d0*/  STG.E desc[UR4][R10.64+-0x14], R19 ;  /* 0xffffec130a007986 */ /* 0x0007e8000c101904 */
[----:B------:R-:W4:Y:S04]  /*02e0*/  LDG.E R4, desc[UR4][R8.64+-0x10] ;  /* 0xfffff00408047981 */ /* 0x000f28000c1e1900 */
[----:B0-----:R-:W4:Y:S02]  /*02f0*/  LDG.E R13, desc[UR4][R6.64+-0x10] ;  /* 0xfffff004060d7981 */ /* 0x001f24000c1e1900 */
[----:B----4-:R-:W-:-:S05]  /*0300*/  IMAD.IADD R13, R4, 0x1, R13 ;  /* 0x00000001040d7824 */ /* 0x010fca00078e020d */
[----:B------:R0:W-:Y:S04]  /*0310*/  STG.E desc[UR4][R10.64+-0x10], R13 ;  /* 0xfffff00d0a007986 */ /* 0x0001e8000c101904 */
[----:B------:R-:W4:Y:S04]  /*0320*/  LDG.E R4, desc[UR4][R8.64+-0xc] ;  /* 0xfffff40408047981 */ /* 0x000f28000c1e1900 */
[----:B-1----:R-:W4:Y:S02]  /*0330*/  LDG.E R15, desc[UR4][R6.64+-0xc] ;  /* 0xfffff404060f7981 */ /* 0x002f24000c1e1900 */
[----:B----4-:R-:W-:-:S05]  /*0340*/  IMAD.IADD R15, R4, 0x1, R15 ;  /* 0x00000001040f7824 */ /* 0x010fca00078e020f */
[----:B------:R1:W-:Y:S04]  /*0350*/  STG.E desc[UR4][R10.64+-0xc], R15 ;  /* 0xfffff40f0a007986 */ /* 0x0003e8000c101904 */
[----:B------:R-:W4:Y:S04]  /*0360*/  LDG.E R4, desc[UR4][R8.64+-0x8] ;  /* 0xfffff80408047981 */ /* 0x000f28000c1e1900 */
[----:B--2---:R-:W4:Y:S02]  /*0370*/  LDG.E R17, desc[UR4][R6.64+-0x8] ;  /* 0xfffff80406117981 */ /* 0x004f24000c1e1900 */
[----:B----4-:R-:W-:-:S05]  /*0380*/  IMAD.IADD R17, R4, 0x1, R17 ;  /* 0x0000000104117824 */ /* 0x010fca00078e0211 */
[----:B------:R2:W-:Y:S04]  /*0390*/  STG.E desc[UR4][R10.64+-0x8], R17 ;  /* 0xfffff8110a007986 */ /* 0x0005e8000c101904 */
[----:B------:R-:W4:Y:S04]  /*03a0*/  LDG.E R4, desc[UR4][R8.64+-0x4] ;  /* 0xfffffc0408047981 */ /* 0x000f28000c1e1900 */
[----:B---3--:R-:W4:Y:S02]  /*03b0*/  LDG.E R19, desc[UR4][R6.64+-0x4] ;  /* 0xfffffc0406137981 */ /* 0x008f24000c1e1900 */
[----:B----4-:R-:W-:-:S05]  /*03c0*/  IADD3 R19, PT, PT, R4, R19, RZ ;  /* 0x0000001304137210 */ /* 0x010fca0007ffe0ff */
        /* <DEDUP_REMOVED lines=20> */
[----:B------:R-:W-:Y:S04]  /*0510*/  STG.E desc[UR4][R10.64+0x10], R13 ;  /* 0x0000100d0a007986 */ /* 0x000fe8000c101904 */
[----:B------:R-:W4:Y:S04]  /*0520*/  LDG.E R4, desc[UR4][R8.64+0x14] ;  /* 0x0000140408047981 */ /* 0x000f28000c1e1900 */
[----:B-1----:R-:W4:Y:S02]  /*0530*/  LDG.E R15, desc[UR4][R6.64+0x14] ;  /* 0x00001404060f7981 */ /* 0x002f24000c1e1900 */
[----:B----4-:R-:W-:-:S05]  /*0540*/  IMAD.IADD R15, R4, 0x1, R15 ;  /* 0x00000001040f7824 */ /* 0x010fca00078e020f */
[----:B------:R0:W-:Y:S04]  /*0550*/  STG.E desc[UR4][R10.64+0x14], R15 ;  /* 0x0000140f0a007986 */ /* 0x0001e8000c101904 */
[----:B------:R-:W4:Y:S04]  /*0560*/  LDG.E R4, desc[UR4][R8.64+0x18] ;  /* 0x0000180408047981 */ /* 0x000f28000c1e1900 */
[----:B--2---:R-:W4:Y:S01]  /*0570*/  LDG.E R17, desc[UR4][R6.64+0x18] ;  /* 0x0000180406117981 */ /* 0x004f22000c1e1900 */
[----:B------:R-:W-:Y:S02]  /*0580*/  VIADD R2, R2, 0x10 ;  /* 0x0000001002027836 */ /* 0x000fe40000000000 */
[----:B----4-:R-:W-:-:S05]  /*0590*/  IMAD.IADD R17, R4, 0x1, R17 ;  /* 0x0000000104117824 */ /* 0x010fca00078e0211 */
[----:B------:R1:W-:Y:S04]  /*05a0*/  STG.E desc[UR4][R10.64+0x18], R17 ;  /* 0x000018110a007986 */ /* 0x0003e8000c101904 */
[----:B------:R2:W4:Y:S04]  /*05b0*/  LDG.E R4, desc[UR4][R8.64+0x1c] ;  /* 0x00001c0408047981 */ /* 0x000528000c1e1900 */
[----:B---3--:R-:W4:Y:S01]  /*05c0*/  LDG.E R19, desc[UR4][R6.64+0x1c] ;  /* 0x00001c0406137981 */ /* 0x008f22000c1e1900 */
[----:B------:R-:W-:Y:S02]  /*05d0*/  ISETP.NE.AND P1, PT, R2, RZ, PT ;  /* 0x000000ff0200720c */ /* 0x000fe40003f25270 */
[----:B------:R-:W-:-:S02]  /*05e0*/  IADD3 R14, P2, PT, R10, 0x40, RZ ;  /* 0x000000400a0e7810 */ /* 0x000fc40007f5e0ff */
[----:B--2---:R-:W-:-:S03]  /*05f0*/  IADD3 R8, P4, PT, R8, 0x40, RZ ;  /* 0x0000004008087810 */ /* 0x004fc60007f9e0ff */
[----:B0-----:R-:W-:Y:S01]  /*0600*/  IMAD.X R15, RZ, RZ, R11, P2 ;  /* 0x000000ffff0f7224 */ /* 0x001fe200010e060b */
[----:B------:R-:W-:Y:S02]  /*0610*/  IADD3.X R9, PT, PT, RZ, R9, RZ, P4, !PT ;  /* 0x00000009ff097210 */ /* 0x000fe400027fe4ff */
[----:B----4-:R-:W-:Y:S02]  /*0620*/  IADD3 R19, PT, PT, R4, R19, RZ ;  /* 0x0000001304137210 */ /* 0x010fe40007ffe0ff */
[----:B------:R-:W-:-:S03]  /*0630*/  IADD3 R4, P3, PT, R6, 0x40, RZ ;  /* 0x0000004006047810 */ /* 0x000fc60007f7e0ff */
[----:B------:R1:W-:Y:S02]  /*0640*/  STG.E desc[UR4][R10.64+0x1c], R19 ;  /* 0x00001c130a007986 */ /* 0x0003e4000c101904 */
[----:B------:R-:W-:Y:S01]  /*0650*/  IMAD.X R13, RZ, RZ, R7, P3 ;  /* 0x000000ffff0d7224 */ /* 0x000fe200018e0607 */
[----:B------:R-:W-:Y:S07]  /*0660*/  @P1 BRA `(.L_x_1) ;  /* 0xfffffff800cc1947 */ /* 0x000fee000383ffff */
.L_x_0:
[----:B0-----:R-:W-:Y:S05]  /*0670*/  @!P0 EXIT ;  /* 0x000000000000894d */ /* 0x001fea0003800000 */
[----:B------:R-:W-:Y:S02]  /*0680*/  ISETP.GE.U32.AND P1, PT, R12, 0x8, PT ;  /* 0x000000080c00780c */ /* 0x000fe40003f26070 */
[----:B------:R-:W-:-:S04]  /*0690*/  LOP3.LUT R4, R5, 0x7, RZ, 0xc0, !PT ;  /* 0x0000000705047812 */ /* 0x000fc800078ec0ff */
[----:B------:R-:W-:-:S07]  /*06a0*/  ISETP.NE.AND P0, PT, R4, RZ, PT ;  /* 0x000000ff0400720c */ /* 0x000fce0003f05270 */
[----:B------:R-:W-:Y:S06]  /*06b0*/  @!P1 BRA `(.L_x_2) ;  /* 0x0000000000d09947 */ /* 0x000fec0003800000 */
[----:B------:R-:W0:Y:S01]  /*06c0*/  LDC.64 R12, c[0x0][0x380] ;  /* 0x0000e000ff0c7b82 */ /* 0x000e220000000a00 */
[C---:B------:R-:W-:Y:S01]  /*06d0*/  IMAD.IADD R7, R0.reuse, 0x1, R3 ;  /* 0x0000000100077824 */ /* 0x040fe200078e0203 */
[----:B------:R-:W2:Y:S06]  /*06e0*/  LDCU.128 UR8, c[0x0][0x380] ;  /* 0x00007000ff0877ac */ /* 0x000eac0008000c00 */
[----:B------:R-:W3:Y:S08]  /*06f0*/  LDC.64 R14, c[0x0][0x388] ;  /* 0x0000e200ff0e7b82 */ /* 0x000ef00000000a00 */
[----:B-1----:R-:W1:Y:S01]  /*0700*/  LDC.64 R10, c[0x0][0x390] ;  /* 0x0000e400ff0a7b82 */ /* 0x002e620000000a00 */
[----:B------:R-:W-:Y:S01]  /*0710*/  IADD3 R18, P1, PT, R0, R3, RZ ;  /* 0x0000000300127210 */ /* 0x000fe20007f3e0ff */
[----:B------:R-:W4:Y:S01]  /*0720*/  LDCU.64 UR6, c[0x0][0x390] ;  /* 0x00007200ff0677ac */ /* 0x000f220008000a00 */
[----:B0-----:R-:W-:-:S06]  /*0730*/  IMAD.WIDE.U32 R12, R7, 0x4, R12 ;  /* 0x00000004070c7825 */ /* 0x001fcc00078e000c */
[----:B------:R-:W5:Y:S01]  /*0740*/  LDG.E R12, desc[UR4][R12.64] ;  /* 0x000000040c0c7981 */ /* 0x000f62000c1e1900 */
[----:B---3--:R-:W-:-:S06]  /*0750*/  IMAD.WIDE.U32 R14, R7, 0x4, R14 ;  /* 0x00000004070e7825 */ /* 0x008fcc00078e000e */
[----:B------:R-:W5:Y:S01]  /*0760*/  LDG.E R15, desc[UR4][R14.64] ;  /* 0x000000040e0f7981 */ /* 0x000f62000c1e1900 */
[----:B------:R-:W-:Y:S02]  /*0770*/  IMAD.X R9, RZ, RZ, RZ, P1 ;  /* 0x000000ffff097224 */ /* 0x000fe400008e06ff */
[----:B------:R-:W-:-:S03]  /*0780*/  IMAD.SHL.U32 R16, R18, 0x4, RZ ;  /* 0x0000000412107824 */ /* 0x000fc600078e00ff */
[----:B------:R-:W-:Y:S02]  /*0790*/  SHF.L.U64.HI R18, R18, 0x2, R9 ;  /* 0x0000000212127819 */ /* 0x000fe40000010209 */
[C---:B--2---:R-:W-:Y:S02]  /*07a0*/  IADD3 R8, P1, PT, R16.reuse, UR8, RZ ;  /* 0x0000000810087c10 */ /* 0x044fe4000ff3e0ff */
[----:B------:R-:W-:Y:S02]  /*07b0*/  IADD3 R6, P2, PT, R16, UR10, RZ ;  /* 0x0000000a10067c10 */ /* 0x000fe4000ff5e0ff */
[----:B------:R-:W-:Y:S02]  /*07c0*/  IADD3.X R9, PT, PT, R18, UR9, RZ, P1, !PT ;  /* 0x0000000912097c10 */ /* 0x000fe40008ffe4ff */
[----:B-----5:R-:W-:Y:S01]  /*07d0*/  IADD3 R17, PT, PT, R12, R15, RZ ;  /* 0x0000000f0c117210 */ /* 0x020fe20007ffe0ff */
[----:B-1----:R-:W-:Y:S01]  /*07e0*/  IMAD.WIDE.U32 R12, R7, 0x4, R10 ;  /* 0x00000004070c7825 */ /* 0x002fe200078e000a */
[----:B------:R-:W-:-:S04]  /*07f0*/  IADD3.X R7, PT, PT, R18, UR11, RZ, P2, !PT ;  /* 0x0000000b12077c10 */ /* 0x000fc800097fe4ff */
[----:B------:R0:W-:Y:S04]  /*0800*/  STG.E desc[UR4][R12.64], R17 ;  /* 0x000000110c007986 */ /* 0x0001e8000c101904 */
[----:B------:R-:W2:Y:S04]  /*0810*/  LDG.E R2, desc[UR4][R8.64+0x4] ;  /* 0x0000040408027981 */ /* 0x000ea8000c1e1900 */
[----:B------:R-:W2:Y:S01]  /*0820*/  LDG.E R15, desc[UR4][R6.64+0x4] ;  /* 0x00000404060f7981 */ /* 0x000ea2000c1e1900 */
[----:B----4-:R-:W-:-:S04]  /*0830*/  IADD3 R10, P1, PT, R16, UR6, RZ ;  /* 0x00000006100a7c10 */ /* 0x010fc8000ff3e0ff */
[----:B------:R-:W-:Y:S01]  /*0840*/  IADD3.X R11, PT, PT, R18, UR7, RZ, P1, !PT ;  /* 0x00000007120b7c10 */ /* 0x000fe20008ffe4ff */
[----:B--2---:R-:W-:-:S05]  /*0850*/  IMAD.IADD R15, R2, 0x1, R15 ;  /* 0x00000001020f7824 */ /* 0x004fca00078e020f */
[----:B------:R1:W-:Y:S04]  /*0860*/  STG.E desc[UR4][R10.64+0x4], R15 ;  /* 0x0000040f0a007986 */ /* 0x0003e8000c101904 */
[----:B------:R-:W2:Y:S04]  /*0870*/  LDG.E R2, desc[UR4][R8.64+0x8] ;  /* 0x0000080408027981 */ /* 0x000ea8000c1e1900 */
[----:B------:R-:W2:Y:S02]  /*0880*/  LDG.E R19, desc[UR4][R6.64+0x8] ;  /* 0x0000080406137981 */ /* 0x000ea4000c1e1900 */
[----:B--2---:R-:W-:-:S05]  /*0890*/  IMAD.IADD R19, R2, 0x1, R19 ;  /* 0x0000000102137824 */ /* 0x004fca00078e0213 */
[----:B------:R2:W-:Y:S04]  /*08a0*/  STG.E desc[UR4][R10.64+0x8], R19 ;  /* 0x000008130a007986 */ /* 0x0005e8000c101904 */
[----:B------:R-:W3:Y:S04]  /*08b0*/  LDG.E R2, desc[UR4][R8.64+0xc] ;  /* 0x00000c0408027981 */ /* 0x000ee8000c1e1900 */
[----:B0-----:R-:W3:Y:S02]  /*08c0*/  LDG.E R13, desc[UR4][R6.64+0xc] ;  /* 0x00000c04060d7981 */ /* 0x001ee4000c1e1900 */
[----:B---3--:R-:W-:-:S05]  /*08d0*/  IMAD.IADD R13, R2, 0x1, R13 ;  /* 0x00000001020d7824 */ /* 0x008fca00078e020d */
[----:B------:R0:W-:Y:S04]  /*08e0*/  STG.E desc[UR4][R10.64+0xc], R13 ;  /* 0x00000c0d0a007986 */ /* 0x0001e8000c101904 */
[----:B------:R-:W3:Y:S04]  /*08f0*/  LDG.E R2, desc[UR4][R8.64+0x10] ;  /* 0x0000100408027981 */ /* 0x000ee8000c1e1900 */
[----:B------:R-:W3:Y:S02]  /*0900*/  LDG.E R17, desc[UR4][R6.64+0x10] ;  /* 0x0000100406117981 */ /* 0x000ee4000c1e1900 */
[----:B---3--:R-:W-:-:S05]  /*0910*/  IADD3 R17, PT, PT, R2, R17, RZ ;  /* 0x0000001102117210 */ /* 0x008fca0007ffe0ff */
        /* <DEDUP_REMOVED lines=9> */
[----:B------:R-:W2:Y:S04]  /*09b0*/  LDG.E R2, desc[UR4][R8.64+0x1c] ;  /* 0x00001c0408027981 */ /* 0x000ea8000c1e1900 */
[----:B0-----:R-:W2:Y:S01]  /*09c0*/  LDG.E R13, desc[UR4][R6.64+0x1c] ;  /* 0x00001c04060d7981 */ /* 0x001ea2000c1e1900 */
[----:B------:R-:W-:Y:S01]  /*09d0*/  VIADD R3, R3, 0x8 ;  /* 0x0000000803037836 */ /* 0x000fe20000000000 */
[----:B--2---:R-:W-:-:S05]  /*09e0*/  IADD3 R13, PT, PT, R2, R13, RZ ;  /* 0x0000000d020d7210 */ /* 0x004fca0007ffe0ff */
[----:B------:R3:W-:Y:S02]  /*09f0*/  STG.E desc[UR4][R10.64+0x1c], R13 ;  /* 0x00001c0d0a007986 */ /* 0x0007e4000c101904 */
.L_x_2:
[----:B------:R-:W-:Y:S05]  /*0a00*/  @!P0 EXIT ;  /* 0x000000000000894d */ /* 0x000fea0003800000 */
[----:B------:R-:W-:Y:S02]  /*0a10*/  ISETP.GE.U32.AND P1, PT, R4, 0x4, PT ;  /* 0x000000040400780c */ /* 0x000fe40003f26070 */
[----:B------:R-:W-:-:S04]  /*0a20*/  LOP3.LUT R5, R5, 0x3, RZ, 0xc0, !PT ;  /* 0x0000000305057812 */ /* 0x000fc800078ec0ff */
[----:B------:R-:W-:-:S07]  /*0a30*/  ISETP.NE.AND P0, PT, R5, RZ, PT ;  /* 0x000000ff0500720c */ /* 0x000fce0003f05270 */
[----:B------:R-:W-:Y:S06]  /*0a40*/  @!P1 BRA `(.L_x_3) ;  /* 0x0000000000909947 */ /* 0x000fec0003800000 */
[----:B------:R-:W0:Y:S01]  /*0a50*/  LDC.64 R6, c[0x0][0x380] ;  /* 0x0000e000ff067b82 */ /* 0x000e220000000a00 */
[C---:B-1-3--:R-:W-:Y:S01]  /*0a60*/  IMAD.IADD R19, R0.reuse, 0x1, R3 ;  /* 0x0000000100137824 */ /* 0x04afe200078e0203 */
[----:B------:R-:W1:Y:S06]  /*0a70*/  LDCU.128 UR8, c[0x0][0x380] ;  /* 0x00007000ff0877ac */ /* 0x000e6c0008000c00 */
[----:B------:R-:W2:Y:S08]  /*0a80*/  LDC.64 R8, c[0x0][0x388] ;  /* 0x0000e200ff087b82 */ /* 0x000eb00000000a00 */
[----:B------:R-:W3:Y:S01]  /*0a90*/  LDC.64 R14, c[0x0][0x390] ;  /* 0x0000e400ff0e7b82 */ /* 0x000ee20000000a00 */
[----:B------:R-:W-:Y:S01]  /*0aa0*/  IADD3 R2, P1, PT, R0, R3, RZ ;  /* 0x0000000300027210 */ /* 0x000fe20007f3e0ff */
[----:B------:R-:W4:Y:S01]  /*0ab0*/  LDCU.64 UR6, c[0x0][0x390] ;  /* 0x00007200ff0677ac */ /* 0x000f220008000a00 */
[----:B0-----:R-:W-:-:S06]  /*0ac0*/  IMAD.WIDE.U32 R10, R19, 0x4, R6 ;  /* 0x00000004130a7825 */ /* 0x001fcc00078e0006 */
[----:B------:R-:W5:Y:S01]  /*0ad0*/  LDG.E R10, desc[UR4][R10.64] ;  /* 0x000000040a0a7981 */ /* 0x000f62000c1e1900 */
[----:B--2---:R-:W-:-:S06]  /*0ae0*/  IMAD.WIDE.U32 R12, R19, 0x4, R8 ;  /* 0x00000004130c7825 */ /* 0x004fcc00078e0008 */
[----:B------:R-:W5:Y:S01]  /*0af0*/  LDG.E R13, desc[UR4][R12.64] ;  /* 0x000000040c0d7981 */ /* 0x000f62000c1e1900 */
[----:B------:R-:W-:Y:S01]  /*0b00*/  IMAD.SHL.U32 R16, R2, 0x4, RZ ;  /* 0x0000000402107824 */ /* 0x000fe200078e00ff */
[----:B------:R-:W-:Y:S01]  /*0b10*/  IADD3.X R7, PT, PT, RZ, RZ, RZ, P1, !PT ;  /* 0x000000ffff077210 */ /* 0x000fe20000ffe4ff */
[----:B---3--:R-:W-:-:S03]  /*0b20*/  IMAD.WIDE.U32 R14, R19, 0x4, R14 ;  /* 0x00000004130e7825 */ /* 0x008fc600078e000e */
[----:B------:R-:W-:Y:S02]  /*0b30*/  SHF.L.U64.HI R4, R2, 0x2, R7 ;  /* 0x0000000202047819 */ /* 0x000fe40000010207 */
[C---:B-1----:R-:W-:Y:S02]  /*0b40*/  IADD3 R8, P1, PT, R16.reuse, UR8, RZ ;  /* 0x0000000810087c10 */ /* 0x042fe4000ff3e0ff */
[----:B------:R-:W-:Y:S02]  /*0b50*/  IADD3 R6, P2, PT, R16, UR10, RZ ;  /* 0x0000000a10067c10 */ /* 0x000fe4000ff5e0ff */
[C---:B------:R-:W-:Y:S02]  /*0b60*/  IADD3.X R9, PT, PT, R4.reuse, UR9, RZ, P1, !PT ;  /* 0x0000000904097c10 */ /* 0x040fe40008ffe4ff */
[----:B------:R-:W-:Y:S01]  /*0b70*/  IADD3.X R7, PT, PT, R4, UR11, RZ, P2, !PT ;  /* 0x0000000b04077c10 */ /* 0x000fe200097fe4ff */
[----:B-----5:R-:W-:-:S05]  /*0b80*/  IMAD.IADD R17, R10, 0x1, R13 ;  /* 0x000000010a117824 */ /* 0x020fca00078e020d */
[----:B------:R0:W-:Y:S04]  /*0b90*/  STG.E desc[UR4][R14.64], R17 ;  /* 0x000000110e007986 */ /* 0x0001e8000c101904 */
[----:B------:R-:W2:Y:S04]  /*0ba0*/  LDG.E R2, desc[UR4][R8.64+0x4] ;  /* 0x0000040408027981 */ /* 0x000ea8000c1e1900 */
[----:B------:R-:W2:Y:S01]  /*0bb0*/  LDG.E R13, desc[UR4][R6.64+0x4] ;  /* 0x00000404060d7981 */ /* 0x000ea2000c1e1900 */
[----:B----4-:R-:W-:-:S04]  /*0bc0*/  IADD3 R10, P1, PT, R16, UR6, RZ ;  /* 0x00000006100a7c10 */ /* 0x010fc8000ff3e0ff */
[----:B------:R-:W-:Y:S02]  /*0bd0*/  IADD3.X R11, PT, PT, R4, UR7, RZ, P1, !PT ;  /* 0x00000007040b7c10 */ /* 0x000fe40008ffe4ff */
[----:B--2---:R-:W-:-:S05]  /*0be0*/  IADD3 R13, PT, PT, R2, R13, RZ ;  /* 0x0000000d020d7210 */ /* 0x004fca0007ffe0ff */
[----:B------:R2:W-:Y:S04]  /*0bf0*/  STG.E desc[UR4][R10.64+0x4], R13 ;  /* 0x0000040d0a007986 */ /* 0x0005e8000c101904 */
[----:B------:R-:W3:Y:S04]  /*0c00*/  LDG.E R2, desc[UR4][R8.64+0x8] ;  /* 0x0000080408027981 */ /* 0x000ee8000c1e1900 */
[----:B------:R-:W3:Y:S02]  /*0c10*/  LDG.E R19, desc[UR4][R6.64+0x8] ;  /* 0x0000080406137981 */ /* 0x000ee4000c1e1900 */
[----:B---3--:R-:W-:-:S05]  /*0c20*/  IMAD.IADD R19, R2, 0x1, R19 ;  /* 0x0000000102137824 */ /* 0x008fca00078e0213 */
[----:B------:R2:W-:Y:S04]  /*0c30*/  STG.E desc[UR4][R10.64+0x8], R19 ;  /* 0x000008130a007986 */ /* 0x0005e8000c101904 */
[----:B------:R-:W3:Y:S04]  /*0c40*/  LDG.E R2, desc[UR4][R8.64+0xc] ;  /* 0x00000c0408027981 */ /* 0x000ee8000c1e1900 */
[----:B0-----:R-:W3:Y:S01]  /*0c50*/  LDG.E R15, desc[UR4][R6.64+0xc] ;  /* 0x00000c04060f7981 */ /* 0x001ee2000c1e1900 */
[----:B------:R-:W-:Y:S01]  /*0c60*/  IADD3 R3, PT, PT, R3, 0x4, RZ ;  /* 0x0000000403037810 */ /* 0x000fe20007ffe0ff */
[----:B---3--:R-:W-:-:S05]  /*0c70*/  IMAD.IADD R15, R2, 0x1, R15 ;  /* 0x00000001020f7824 */ /* 0x008fca00078e020f */
[----:B------:R2:W-:Y:S02]  /*0c80*/  STG.E desc[UR4][R10.64+0xc], R15 ;  /* 0x00000c0f0a007986 */ /* 0x0005e4000c101904 */
.L_x_3:
[----:B------:R-:W-:Y:S05]  /*0c90*/  @!P0 EXIT ;  /* 0x000000000000894d */ /* 0x000fea0003800000 */
[----:B------:R-:W0:Y:S01]  /*0ca0*/  LDC.64 R6, c[0x0][0x390] ;  /* 0x0000e400ff067b82 */ /* 0x000e220000000a00 */
[----:B--23--:R-:W-:Y:S02]  /*0cb0*/  IMAD.IADD R13, R0, 0x1, R3 ;  /* 0x00000001000d7824 */ /* 0x00cfe400078e0203 */
[----:B------:R-:W-:-:S05]  /*0cc0*/  IMAD.MOV R0, RZ, RZ, -R5 ;  /* 0x000000ffff007224 */ /* 0x000fca00078e0a05 */
[----:B------:R-:W2:Y:S08]  /*0cd0*/  LDC.64 R8, c[0x0][0x388] ;  /* 0x0000e200ff087b82 */ /* 0x000eb00000000a00 */
[----:B-1----:R-:W1:Y:S01]  /*0ce0*/  LDC.64 R10, c[0x0][0x380] ;  /* 0x0000e000ff0a7b82 */ /* 0x002e620000000a00 */
[----:B0-----:R-:W-:-:S04]  /*0cf0*/  IMAD.WIDE.U32 R2, R13, 0x4, R6 ;  /* 0x000000040d027825 */ /* 0x001fc800078e0006 */
[----:B--2---:R-:W-:-:S04]  /*0d00*/  IMAD.WIDE.U32 R6, R13, 0x4, R8 ;  /* 0x000000040d067825 */ /* 0x004fc800078e0008 */
[----:B-1----:R-:W-:Y:S01]  /*0d10*/  IMAD.WIDE.U32 R8, R13, 0x4, R10 ;  /* 0x000000040d087825 */ /* 0x002fe200078e000a */
[----:B------:R-:W-:-:S03]  /*0d20*/  MOV R13, R3 ;  /* 0x00000003000d7202 */ /* 0x000fc60000000f00 */
[----:B------:R-:W-:Y:S02]  /*0d30*/  IMAD.MOV.U32 R10, RZ, RZ, R2 ;  /* 0x000000ffff0a7224 */ /* 0x000fe400078e0002 */
[----:B------:R-:W-:-:S07]  /*0d40*/  IMAD.MOV.U32 R11, RZ, RZ, R7 ;  /* 0x000000ffff0b7224 */ /* 0x000fce00078e0007 */
.L_x_4:
[----:B0-----:R-:W-:Y:S01]  /*0d50*/  MOV R2, R8 ;  /* 0x0000000800027202 */ /* 0x001fe20000000f00 */
[----:B------:R-:W-:Y:S01]  /*0d60*/  IMAD.MOV.U32 R3, RZ, RZ, R9 ;  /* 0x000000ffff037224 */ /* 0x000fe200078e0009 */
[----:B------:R-:W-:Y:S01]  /*0d70*/  MOV R5, R11 ;  /* 0x0000000b00057202 */ /* 0x000fe20000000f00 */
[----:B------:R-:W-:-:S03]  /*0d80*/  IMAD.MOV.U32 R4, RZ, RZ, R6 ;  /* 0x000000ffff047224 */ /* 0x000fc600078e0006 */
[----:B------:R0:W2:Y:S04]  /*0d90*/  LDG.E R2, desc[UR4][R2.64] ;  /* 0x0000000402027981 */ /* 0x0000a8000c1e1900 */
[----:B------:R-:W2:Y:S01]  /*0da0*/  LDG.E R5, desc[UR4][R4.64] ;  /* 0x0000000404057981 */ /* 0x000ea2000c1e1900 */
[----:B------:R-:W-:Y:S01]  /*0db0*/  VIADD R0, R0, 0x1 ;  /* 0x0000000100007836 */ /* 0x000fe20000000000 */
[----:B------:R-:W-:Y:S02]  /*0dc0*/  IADD3 R8, P3, PT, R8, 0x4, RZ ;  /* 0x0000000408087810 */ /* 0x000fe40007f7e0ff */
[----:B------:R-:W-:Y:S02]  /*0dd0*/  IADD3 R6, P2, PT, R6, 0x4, RZ ;  /* 0x0000000406067810 */ /* 0x000fe40007f5e0ff */
[----:B------:R-:W-:Y:S01]  /*0de0*/  ISETP.NE.AND P0, PT, R0, RZ, PT ;  /* 0x000000ff0000720c */ /* 0x000fe20003f05270 */
[----:B------:R-:W-:Y:S01]  /*0df0*/  IMAD.X R9, RZ, RZ, R9, P3 ;  /* 0x000000ffff097224 */ /* 0x000fe200018e0609 */
[----:B0-----:R-:W-:-:S02]  /*0e00*/  MOV R3, R13 ;  /* 0x0000000d00037202 */ /* 0x001fc40000000f00 */
[----:B------:R-:W-:Y:S01]  /*0e10*/  IADD3.X R11, PT, PT, RZ, R11, RZ, P2, !PT ;  /* 0x0000000bff0b7210 */ /* 0x000fe200017fe4ff */
[----:B--2---:R-:W-:Y:S02]  /*0e20*/  IMAD.IADD R7, R2, 0x1, R5 ;  /* 0x0000000102077824 */ /* 0x004fe400078e0205 */
[----:B------:R-:W-:Y:S01]  /*0e30*/  IMAD.MOV.U32 R2, RZ, RZ, R10 ;  /* 0x000000ffff027224 */ /* 0x000fe200078e000a */
[----:B------:R-:W-:-:S04]  /*0e40*/  IADD3 R10, P1, PT, R10, 0x4, RZ ;  /* 0x000000040a0a7810 */ /* 0x000fc80007f3e0ff */
[----:B------:R0:W-:Y:S01]  /*0e50*/  STG.E desc[UR4][R2.64], R7 ;  /* 0x0000000702007986 */ /* 0x0001e2000c101904 */
[----:B------:R-:W-:Y:S01]  /*0e60*/  IMAD.X R13, RZ, RZ, R13, P1 ;  /* 0x000000ffff0d7224 */ /* 0x000fe200008e060d */
[----:B------:R-:W-:Y:S07]  /*0e70*/  @P0 BRA `(.L_x_4) ;  /* 0xfffffffc00b40947 */ /* 0x000fee000383ffff */
[----:B------:R-:W-:Y:S05]  /*0e80*/  EXIT ;  /* 0x000000000000794d */ /* 0x000fea0003800000 */
.L_x_5:
[----:B------:R-:W-:-:S00]  /*0e90*/  BRA `(.L_x_5) ;  /* 0xfffffffc00fc7947 */ /* 0x000fc0000383ffff */
[----:B------:R-:W-:-:S00]  /*0ea0*/  NOP ;  /* 0x0000000000007918 */ /* 0x000fc00000000000 */
        /* <DEDUP_REMOVED lines=13> */
.L_x_6:


//--------------------- .nv.shared.reserved.0     --------------------------
	.section	.nv.shared.reserved.0,"aw",@nobits
	.weak		__nv_reservedSMEM_offset_0_alias
	.size		__nv_reservedSMEM_offset_0_alias, 0, 64
	.other		__nv_reservedSMEM_offset_0_alias,@"STO_CUDA_RESERVED_SHARED STV_DEFAULT"
__nv_reservedSMEM_offset_0_alias:
	.zero		0
	.zero		64


//--------------------- .nv.constant0._Z12matrixAddRowPiS_S_ii --------------------------
	.section	.nv.constant0._Z12matrixAddRowPiS_S_ii,"a",@progbits
	.sectionflags	@""
	.align	4
.nv.constant0._Z12matrixAddRowPiS_S_ii:
	.zero		928


//--------------------- SYMBOLS --------------------------

	.type		.nv.reservedSmem.offset0,@object
	.size		.nv.reservedSmem.offset0,0x4
